//
// Generated by NVIDIA NVVM Compiler
//
// Compiler Build ID: CL-36424714
// Cuda compilation tools, release 13.0, V13.0.88
// Based on NVVM 20.0.0
//

.version 9.0
.target sm_100
.address_size 64

	// .globl	_Z10doTheThingPjS_S_S_S_

.visible .entry _Z10doTheThingPjS_S_S_S_(
	.param .u64 .ptr .align 1 _Z10doTheThingPjS_S_S_S__param_0,
	.param .u64 .ptr .align 1 _Z10doTheThingPjS_S_S_S__param_1,
	.param .u64 .ptr .align 1 _Z10doTheThingPjS_S_S_S__param_2,
	.param .u64 .ptr .align 1 _Z10doTheThingPjS_S_S_S__param_3,
	.param .u64 .ptr .align 1 _Z10doTheThingPjS_S_S_S__param_4
)
{
	.reg .b32 	%r<8>;
	.reg .b64 	%rd<17>;

	ld.param.u64 	%rd1, [_Z10doTheThingPjS_S_S_S__param_0];
	ld.param.u64 	%rd2, [_Z10doTheThingPjS_S_S_S__param_1];
	ld.param.u64 	%rd3, [_Z10doTheThingPjS_S_S_S__param_2];
	ld.param.u64 	%rd4, [_Z10doTheThingPjS_S_S_S__param_3];
	ld.param.u64 	%rd5, [_Z10doTheThingPjS_S_S_S__param_4];
	cvta.to.global.u64 	%rd6, %rd3;
	cvta.to.global.u64 	%rd7, %rd5;
	cvta.to.global.u64 	%rd8, %rd4;
	cvta.to.global.u64 	%rd9, %rd2;
	cvta.to.global.u64 	%rd10, %rd1;
	mov.u32 	%r1, %ctaid.x;
	mov.u32 	%r2, %ntid.x;
	mov.u32 	%r3, %tid.x;
	mad.lo.s32 	%r4, %r1, %r2, %r3;
	mul.wide.u32 	%rd11, %r4, 4;
	add.s64 	%rd12, %rd10, %rd11;
	st.global.u32 	[%rd12], %r1;
	add.s64 	%rd13, %rd9, %rd11;
	st.global.u32 	[%rd13], %r3;
	add.s64 	%rd14, %rd8, %rd11;
	ld.global.u32 	%r5, [%rd14];
	add.s64 	%rd15, %rd7, %rd11;
	ld.global.u32 	%r6, [%rd15];
	add.s32 	%r7, %r6, %r5;
	add.s64 	%rd16, %rd6, %rd11;
	st.global.u32 	[%rd16], %r7;
	ret;

}


// ===== COMPILED SASS (sm_100) =====

	.target	sm_100

	.elftype	@"ET_EXEC"


//--------------------- .note.nv.tkinfo           --------------------------
	.section	.note.nv.tkinfo,"",@"SHT_NOTE"
	.sectionflags	@"SHF_NOTE_NV_TKINFO"
	.tkinfo
        /*0018*/ 	.word	0x00000002
        /*0030*/ 	.string	""
        /*0030*/ 	.string	"ptxas"
        /*0030*/ 	.string	"Cuda compilation tools, release 13.0, V13.0.88"
        /*0030*/ 	.string	"Build cuda_13.0.r13.0/compiler.36424714_0"
        /*0030*/ 	.string	"-arch sm_100 -m 64 "



//--------------------- .note.nv.cuinfo           --------------------------
	.section	.note.nv.cuinfo,"",@"SHT_NOTE"
	.sectionflags	@"SHF_NOTE_NV_CUINFO"
        /*0018*/ 	.short	0x0002
        /*001a*/ 	.short	0x0064
        /*001c*/ 	.short	0x0082
	.zero		2


//--------------------- .nv.info                  --------------------------
	.section	.nv.info,"",@"SHT_CUDA_INFO"
	.align	4


	//----- nvinfo : EIATTR_REGCOUNT
	.align		4
        /*0000*/ 	.byte	0x04, 0x2f
        /*0002*/ 	.short	(.L_1 - .L_0)
	.align		4
.L_0:
        /*0004*/ 	.word	index@(_Z10doTheThingPjS_S_S_S_)
        /*0008*/ 	.word	0x00000012


	//----- nvinfo : EIATTR_FRAME_SIZE
	.align		4
.L_1:
        /*000c*/ 	.byte	0x04, 0x11
        /*000e*/ 	.short	(.L_3 - .L_2)
	.align		4
.L_2:
        /*0010*/ 	.word	index@(_Z10doTheThingPjS_S_S_S_)
        /*0014*/ 	.word	0x00000000


	//----- nvinfo : EIATTR_MIN_STACK_SIZE
	.align		4
.L_3:
        /*0018*/ 	.byte	0x04, 0x12
        /*001a*/ 	.short	(.L_5 - .L_4)
	.align		4
.L_4:
        /*001c*/ 	.word	index@(_Z10doTheThingPjS_S_S_S_)
        /*0020*/ 	.word	0x00000000
.L_5:


//--------------------- .nv.compat                --------------------------
	.section	.nv.compat,"",@"SHT_CUDA_COMPAT_INFO"
	.align	4
        /*0000*/ 	.byte	0x02, 0x09, 0x00, 0x00, 0x02, 0x02, 0x01, 0x00, 0x02, 0x05, 0x05, 0x00, 0x03, 0x07, 0x01, 0x01
        /*0010*/ 	.byte	0x02, 0x03, 0x00, 0x00, 0x02, 0x06, 0x01, 0x00, 0x04, 0x0b, 0x08, 0x00, 0x09, 0x00, 0x00, 0x00
        /*0020*/ 	.byte	0x00, 0x00, 0x00, 0x00


//--------------------- .nv.info._Z10doTheThingPjS_S_S_S_ --------------------------
	.section	.nv.info._Z10doTheThingPjS_S_S_S_,"",@"SHT_CUDA_INFO"
	.sectionflags	@""
	.align	4


	//----- nvinfo : EIATTR_CUDA_API_VERSION
	.align		4
        /*0000*/ 	.byte	0x04, 0x37
        /*0002*/ 	.short	(.L_7 - .L_6)
.L_6:
        /*0004*/ 	.word	0x00000082


	//----- nvinfo : EIATTR_KPARAM_INFO
	.align		4
.L_7:
        /*0008*/ 	.byte	0x04, 0x17
        /*000a*/ 	.short	(.L_9 - .L_8)
.L_8:
        /*000c*/ 	.word	0x00000000
        /*0010*/ 	.short	0x0004
        /*0012*/ 	.short	0x0020
        /*0014*/ 	.byte	0x00, 0xf5, 0x21, 0x00


	//----- nvinfo : EIATTR_KPARAM_INFO
	.align		4
.L_9:
        /*0018*/ 	.byte	0x04, 0x17
        /*001a*/ 	.short	(.L_11 - .L_10)
.L_10:
        /*001c*/ 	.word	0x00000000
        /*0020*/ 	.short	0x0003
        /*0022*/ 	.short	0x0018
        /*0024*/ 	.byte	0x00, 0xf5, 0x21, 0x00


	//----- nvinfo : EIATTR_KPARAM_INFO
	.align		4
.L_11:
        /*0028*/ 	.byte	0x04, 0x17
        /*002a*/ 	.short	(.L_13 - .L_12)
.L_12:
        /*002c*/ 	.word	0x00000000
        /*0030*/ 	.short	0x0002
        /*0032*/ 	.short	0x0010
        /*0034*/ 	.byte	0x00, 0xf5, 0x21, 0x00


	//----- nvinfo : EIATTR_KPARAM_INFO
	.align		4
.L_13:
        /*0038*/ 	.byte	0x04, 0x17
        /*003a*/ 	.short	(.L_15 - .L_14)
.L_14:
        /*003c*/ 	.word	0x00000000
        /*0040*/ 	.short	0x0001
        /*0042*/ 	.short	0x0008
        /*0044*/ 	.byte	0x00, 0xf5, 0x21, 0x00


	//----- nvinfo : EIATTR_KPARAM_INFO
	.align		4
.L_15:
        /*0048*/ 	.byte	0x04, 0x17
        /*004a*/ 	.short	(.L_17 - .L_16)
.L_16:
        /*004c*/ 	.word	0x00000000
        /*0050*/ 	.short	0x0000
        /*0052*/ 	.short	0x0000
        /*0054*/ 	.byte	0x00, 0xf5, 0x21, 0x00


	//----- nvinfo : EIATTR_SPARSE_MMA_MASK
	.align		4
.L_17:
        /*0058*/ 	.byte	0x03, 0x50
        /*005a*/ 	.short	0x0000


	//----- nvinfo : EIATTR_MAXREG_COUNT
	.align		4
        /*005c*/ 	.byte	0x03, 0x1b
        /*005e*/ 	.short	0x00ff


	//----- nvinfo : EIATTR_MERCURY_ISA_VERSION
	.align		4
        /*0060*/ 	.byte	0x03, 0x5f
        /*0062*/ 	.short	0x0101


	//----- nvinfo : EIATTR_VRC_CTA_INIT_COUNT
	.align		4
        /*0064*/ 	.byte	0x02, 0x4a
	.zero		1
	.zero		1


	//----- nvinfo : EIATTR_EXIT_INSTR_OFFSETS
	.align		4
        /*0068*/ 	.byte	0x04, 0x1c
        /*006a*/ 	.short	(.L_19 - .L_18)


	//   ....[0]....
.L_18:
        /*006c*/ 	.word	0x00000160


	//----- nvinfo : EIATTR_CBANK_PARAM_SIZE
	.align		4
.L_19:
        /*0070*/ 	.byte	0x03, 0x19
        /*0072*/ 	.short	0x0028


	//----- nvinfo : EIATTR_PARAM_CBANK
	.align		4
        /*0074*/ 	.byte	0x04, 0x0a
        /*0076*/ 	.short	(.L_21 - .L_20)
	.align		4
.L_20:
        /*0078*/ 	.word	index@(.nv.constant0._Z10doTheThingPjS_S_S_S_)
        /*007c*/ 	.short	0x0380
        /*007e*/ 	.short	0x0028


	//----- nvinfo : EIATTR_SW_WAR
	.align		4
.L_21:
        /*0080*/ 	.byte	0x04, 0x36
        /*0082*/ 	.short	(.L_23 - .L_22)
.L_22:
        /*0084*/ 	.word	0x00000008
.L_23:


//--------------------- .nv.callgraph             --------------------------
	.section	.nv.callgraph,"",@"SHT_CUDA_CALLGRAPH"
	.align	4
	.sectionentsize	8
	.align		4
        /*0000*/ 	.word	0x00000000
	.align		4
        /*0004*/ 	.word	0xffffffff
	.align		4
        /*0008*/ 	.word	0x00000000
	.align		4
        /*000c*/ 	.word	0xfffffffe
	.align		4
        /*0010*/ 	.word	0x00000000
	.align		4
        /*0014*/ 	.word	0xfffffffd
	.align		4
        /*0018*/ 	.word	0x00000000
	.align		4
        /*001c*/ 	.word	0xfffffffc


//--------------------- .text._Z10doTheThingPjS_S_S_S_ --------------------------
	.section	.text._Z10doTheThingPjS_S_S_S_,"ax",@progbits
	.align	128
        .global         _Z10doTheThingPjS_S_S_S_
        .type           _Z10doTheThingPjS_S_S_S_,@function
        .size           _Z10doTheThingPjS_S_S_S_,(.L_x_1 - _Z10doTheThingPjS_S_S_S_)
        .other          _Z10doTheThingPjS_S_S_S_,@"STO_CUDA_ENTRY STV_DEFAULT"
_Z10doTheThingPjS_S_S_S_:
.text._Z10doTheThingPjS_S_S_S_:
[----:B------:R-:W-:Y:S01]  /*0000*/  LDC R1, c[0x0][0x37c] ;  /* 0x0000df00ff017b82 */ /* 0x000fe20000000800 */
[----:B------:R-:W0:Y:S07]  /*0010*/  S2R R15, SR_CTAID.X ;  /* 0x00000000000f7919 */ /* 0x000e2e0000002500 */
[----:B------:R-:W1:Y:S01]  /*0020*/  LDC.64 R2, c[0x0][0x380] ;  /* 0x0000e000ff027b82 */ /* 0x000e620000000a00 */
[----:B------:R-:W0:Y:S01]  /*0030*/  LDCU UR6, c[0x0][0x360] ;  /* 0x00006c00ff0677ac */ /* 0x000e220008000800 */
[----:B------:R-:W0:Y:S01]  /*0040*/  S2R R0, SR_TID.X ;  /* 0x0000000000007919 */ /* 0x000e220000002100 */
[----:B------:R-:W2:Y:S05]  /*0050*/  LDCU.64 UR4, c[0x0][0x358] ;  /* 0x00006b00ff0477ac */ /* 0x000eaa0008000a00 */
[----:B------:R-:W3:Y:S08]  /*0060*/  LDC.64 R4, c[0x0][0x388] ;  /* 0x0000e200ff047b82 */ /* 0x000ef00000000a00 */
[----:B------:R-:W4:Y:S08]  /*0070*/  LDC.64 R6, c[0x0][0x398] ;  /* 0x0000e600ff067b82 */ /* 0x000f300000000a00 */
[----:B------:R-:W5:Y:S08]  /*0080*/  LDC.64 R8, c[0x0][0x3a0] ;  /* 0x0000e800ff087b82 */ /* 0x000f700000000a00 */
[----:B------:R-:W5:Y:S01]  /*0090*/  LDC.64 R10, c[0x0][0x390] ;  /* 0x0000e400ff0a7b82 */ /* 0x000f620000000a00 */
[----:B0-----:R-:W-:-:S04]  /*00a0*/  IMAD R13, R15, UR6, R0 ;  /* 0x000000060f0d7c24 */ /* 0x001fc8000f8e0200 */
[----:B-1----:R-:W-:-:S04]  /*00b0*/  IMAD.WIDE.U32 R2, R13, 0x4, R2 ;  /* 0x000000040d027825 */ /* 0x002fc800078e0002 */
[C---:B---3--:R-:W-:Y:S01]  /*00c0*/  IMAD.WIDE.U32 R4, R13.reuse, 0x4, R4 ;  /* 0x000000040d047825 */ /* 0x048fe200078e0004 */
[----:B--2---:R-:W-:Y:S03]  /*00d0*/  STG.E desc[UR4][R2.64], R15 ;  /* 0x0000000f02007986 */ /* 0x004fe6000c101904 */
[C---:B----4-:R-:W-:Y:S01]  /*00e0*/  IMAD.WIDE.U32 R6, R13.reuse, 0x4, R6 ;  /* 0x000000040d067825 */ /* 0x050fe200078e0006 */
[----:B------:R-:W-:Y:S03]  /*00f0*/  STG.E desc[UR4][R4.64], R0 ;  /* 0x0000000004007986 */ /* 0x000fe6000c101904 */
[C---:B-----5:R-:W-:Y:S02]  /*0100*/  IMAD.WIDE.U32 R8, R13.reuse, 0x4, R8 ;  /* 0x000000040d087825 */ /* 0x060fe400078e0008 */
[----:B------:R-:W2:Y:S04]  /*0110*/  LDG.E R6, desc[UR4][R6.64] ;  /* 0x0000000406067981 */ /* 0x000ea8000c1e1900 */
[----:B------:R-:W2:Y:S01]  /*0120*/  LDG.E R9, desc[UR4][R8.64] ;  /* 0x0000000408097981 */ /* 0x000ea2000c1e1900 */
[----:B------:R-:W-:Y:S01]  /*0130*/  IMAD.WIDE.U32 R10, R13, 0x4, R10 ;  /* 0x000000040d0a7825 */ /* 0x000fe200078e000a */
[----:B--2---:R-:W-:-:S05]  /*0140*/  IADD3 R13, PT, PT, R6, R9, RZ ;  /* 0x00000009060d7210 */ /* 0x004fca0007ffe0ff */
[----:B------:R-:W-:Y:S01]  /*0150*/  STG.E desc[UR4][R10.64], R13 ;  /* 0x0000000d0a007986 */ /* 0x000fe2000c101904 */
[----:B------:R-:W-:Y:S05]  /*0160*/  EXIT ;  /* 0x000000000000794d */ /* 0x000fea0003800000 */
.L_x_0:
[----:B------:R-:W-:-:S00]  /*0170*/  BRA `(.L_x_0) ;  /* 0xfffffffc00fc7947 */ /* 0x000fc0000383ffff */
[----:B------:R-:W-:-:S00]  /*0180*/  NOP ;  /* 0x0000000000007918 */ /* 0x000fc00000000000 */
[----:B------:R-:W-:-:S00]  /*0190*/  NOP ;  /* 0x0000000000007918 */ /* 0x000fc00000000000 */
[----:B------:R-:W-:-:S00]  /*01a0*/  NOP ;  /* 0x0000000000007918 */ /* 0x000fc00000000000 */
[----:B------:R-:W-:-:S00]  /*01b0*/  NOP ;  /* 0x0000000000007918 */ /* 0x000fc00000000000 */
[----:B------:R-:W-:-:S00]  /*01c0*/  NOP ;  /* 0x0000000000007918 */ /* 0x000fc00000000000 */
[----:B------:R-:W-:-:S00]  /*01d0*/  NOP ;  /* 0x0000000000007918 */ /* 0x000fc00000000000 */
[----:B------:R-:W-:-:S00]  /*01e0*/  NOP ;  /* 0x0000000000007918 */ /* 0x000fc00000000000 */
[----:B------:R-:W-:-:S00]  /*01f0*/  NOP ;  /* 0x0000000000007918 */ /* 0x000fc00000000000 */
.L_x_1:


//--------------------- .nv.shared.reserved.0     --------------------------
	.section	.nv.shared.reserved.0,"aw",@nobits
	.weak		__nv_reservedSMEM_offset_0_alias
	.size		__nv_reservedSMEM_offset_0_alias, 0, 64
	.other		__nv_reservedSMEM_offset_0_alias,@"STO_CUDA_RESERVED_SHARED STV_DEFAULT"
__nv_reservedSMEM_offset_0_alias:
	.zero		0
	.zero		64


//--------------------- .nv.constant0._Z10doTheThingPjS_S_S_S_ --------------------------
	.section	.nv.constant0._Z10doTheThingPjS_S_S_S_,"a",@progbits
	.sectionflags	@""
	.align	4
.nv.constant0._Z10doTheThingPjS_S_S_S_:
	.zero		936


//--------------------- SYMBOLS --------------------------

	.type		.nv.reservedSmem.offset0,@object
	.size		.nv.reservedSmem.offset0,0x4
